	.headerflags	@"EF_CUDA_TEXMODE_UNIFIED EF_CUDA_64BIT_ADDRESS EF_CUDA_ACCELERATORS EF_CUDA_SM90 EF_CUDA_VIRTUAL_SM(EF_CUDA_SM90)"
	.elftype	@"ET_EXEC"


//--------------------- .nv.info                  --------------------------
	.section	.nv.info,"",@"SHT_CUDA_INFO"
	.align	4


	//----- nvinfo : EIATTR_REGCOUNT
	.align		4
        /*0000*/ 	.byte	0x04, 0x2f
        /*0002*/ 	.short	(.L_1 - .L_0)
	.align		4
.L_0:
        /*0004*/ 	.word	index@(triton_poi_fused_cat_relu_4)
        /*0008*/ 	.word	0x0000000e


	//----- nvinfo : EIATTR_MIN_STACK_SIZE
	.align		4
.L_1:
        /*000c*/ 	.byte	0x04, 0x12
        /*000e*/ 	.short	(.L_3 - .L_2)
	.align		4
.L_2:
        /*0010*/ 	.word	index@(triton_poi_fused_cat_relu_4)
        /*0014*/ 	.word	0x00000000


	//----- nvinfo : EIATTR_FRAME_SIZE
	.align		4
.L_3:
        /*0018*/ 	.byte	0x04, 0x11
        /*001a*/ 	.short	(.L_5 - .L_4)
	.align		4
.L_4:
        /*001c*/ 	.word	index@(triton_poi_fused_cat_relu_4)
        /*0020*/ 	.word	0x00000000


	//----- nvinfo : EIATTR_MIN_STACK_SIZE
	.align		4
.L_5:
        /*0024*/ 	.byte	0x04, 0x12
        /*0026*/ 	.short	(.L_7 - .L_6)
	.align		4
.L_6:
        /*0028*/ 	.word	index@(triton_poi_fused_cat_relu_4)
        /*002c*/ 	.word	0x00000000
.L_7:


//--------------------- .nv.info.triton_poi_fused_cat_relu_4 --------------------------
	.section	.nv.info.triton_poi_fused_cat_relu_4,"",@"SHT_CUDA_INFO"
	.sectionflags	@""
	.align	4


	//----- nvinfo : EIATTR_CUDA_API_VERSION
	.align		4
        /*0000*/ 	.byte	0x04, 0x37
        /*0002*/ 	.short	(.L_9 - .L_8)
.L_8:
        /*0004*/ 	.word	0x0000007c


	//----- nvinfo : EIATTR_KPARAM_INFO
	.align		4
.L_9:
        /*0008*/ 	.byte	0x04, 0x17
        /*000a*/ 	.short	(.L_11 - .L_10)
.L_10:
        /*000c*/ 	.word	0x00000000
        /*0010*/ 	.short	0x0002
        /*0012*/ 	.short	0x0010
        /*0014*/ 	.byte	0x00, 0xf0, 0x11, 0x00


	//----- nvinfo : EIATTR_KPARAM_INFO
	.align		4
.L_11:
        /*0018*/ 	.byte	0x04, 0x17
        /*001a*/ 	.short	(.L_13 - .L_12)
.L_12:
        /*001c*/ 	.word	0x00000000
        /*0020*/ 	.short	0x0001
        /*0022*/ 	.short	0x0008
        /*0024*/ 	.byte	0x00, 0xf4, 0x21, 0x00


	//----- nvinfo : EIATTR_KPARAM_INFO
	.align		4
.L_13:
        /*0028*/ 	.byte	0x04, 0x17
        /*002a*/ 	.short	(.L_15 - .L_14)
.L_14:
        /*002c*/ 	.word	0x00000000
        /*0030*/ 	.short	0x0000
        /*0032*/ 	.short	0x0000
        /*0034*/ 	.byte	0x00, 0xf4, 0x21, 0x00


	//----- nvinfo : EIATTR_SPARSE_MMA_MASK
	.align		4
.L_15:
        /*0038*/ 	.byte	0x03, 0x50
        /*003a*/ 	.short	0x0000


	//----- nvinfo : EIATTR_MAXREG_COUNT
	.align		4
        /*003c*/ 	.byte	0x03, 0x1b
        /*003e*/ 	.short	0x00ff


	//----- nvinfo : EIATTR_EXIT_INSTR_OFFSETS
	.align		4
        /*0040*/ 	.byte	0x04, 0x1c
        /*0042*/ 	.short	(.L_17 - .L_16)


	//   ....[0]....
.L_16:
        /*0044*/ 	.word	0x000002c0


	//----- nvinfo : EIATTR_REQNTID
	.align		4
.L_17:
        /*0048*/ 	.byte	0x04, 0x10
        /*004a*/ 	.short	(.L_19 - .L_18)
.L_18:
        /*004c*/ 	.word	0x00000080
        /*0050*/ 	.word	0x00000001
        /*0054*/ 	.word	0x00000001


	//----- nvinfo : EIATTR_CBANK_PARAM_SIZE
	.align		4
.L_19:
        /*0058*/ 	.byte	0x03, 0x19
        /*005a*/ 	.short	0x0014


	//----- nvinfo : EIATTR_PARAM_CBANK
	.align		4
        /*005c*/ 	.byte	0x04, 0x0a
        /*005e*/ 	.short	(.L_21 - .L_20)
	.align		4
.L_20:
        /*0060*/ 	.word	index@(.nv.constant0.triton_poi_fused_cat_relu_4)
        /*0064*/ 	.short	0x0210
        /*0066*/ 	.short	0x0014


	//----- nvinfo : EIATTR_SW_WAR
	.align		4
.L_21:
        /*0068*/ 	.byte	0x04, 0x36
        /*006a*/ 	.short	(.L_23 - .L_22)
.L_22:
        /*006c*/ 	.word	0x00000008
.L_23:


//--------------------- .nv.callgraph             --------------------------
	.section	.nv.callgraph,"",@"SHT_CUDA_CALLGRAPH"
	.align	4
	.sectionentsize	8
	.align		4
        /*0000*/ 	.word	0x00000000
	.align		4
        /*0004*/ 	.word	0xffffffff
	.align		4
        /*0008*/ 	.word	0x00000000
	.align		4
        /*000c*/ 	.word	0xfffffffe
	.align		4
        /*0010*/ 	.word	0x00000000
	.align		4
        /*0014*/ 	.word	0xfffffffd
	.align		4
        /*0018*/ 	.word	0x00000000
	.align		4
        /*001c*/ 	.word	0xfffffffc


//--------------------- .text.triton_poi_fused_cat_relu_4 --------------------------
	.section	.text.triton_poi_fused_cat_relu_4,"ax",@progbits
	.align	128
        .global         triton_poi_fused_cat_relu_4
        .type           triton_poi_fused_cat_relu_4,@function
        .size           triton_poi_fused_cat_relu_4,(.L_x_1 - triton_poi_fused_cat_relu_4)
        .other          triton_poi_fused_cat_relu_4,@"STO_CUDA_ENTRY STV_DEFAULT"
triton_poi_fused_cat_relu_4:
.text.triton_poi_fused_cat_relu_4:
[----:B------:R-:W-:Y:S01]  /*0000*/  LDC R1, c[0x0][0x28] ;  /* 0x00000a00ff017b82 */ /* 0x000fe20000000800 */
[----:B------:R-:W1:Y:S01]  /*0010*/  S2R R0, SR_TID.X ;  /* 0x0000000000007919 */ /* 0x000e620000002100 */
[----:B------:R-:W-:Y:S01]  /*0020*/  ULDC.64 UR4, c[0x0][0x210] ;  /* 0x0000840000047ab9 */ /* 0x000fe20000000a00 */
[----:B------:R-:W2:Y:S01]  /*0030*/  S2R R3, SR_CTAID.X ;  /* 0x0000000000037919 */ /* 0x000ea20000002500 */
[----:B-1----:R-:W-:-:S05]  /*0040*/  LOP3.LUT R0, R0, 0x7f, RZ, 0xc0, !PT ;  /* 0x0000007f00007812 */ /* 0x002fca00078ec0ff */
[----:B--2---:R-:W-:Y:S02]  /*0050*/  IMAD R0, R3, 0x80, R0 ;  /* 0x0000008003007824 */ /* 0x004fe400078e0200 */
[----:B------:R-:W1:Y:S03]  /*0060*/  LDC.64 R2, c[0x0][0x210] ;  /* 0x00008400ff027b82 */ /* 0x000e660000000a00 */
[----:B------:R-:W-:-:S04]  /*0070*/  SHF.R.S32.HI R5, RZ, 0x1f, R0 ;  /* 0x0000001fff057819 */ /* 0x000fc80000011400 */
[CC--:B------:R-:W-:Y:S02]  /*0080*/  LEA.HI R4, R5.reuse, R0.reuse, RZ, 0x4 ;  /* 0x0000000005047211 */ /* 0x0c0fe400078f20ff */
[----:B------:R-:W-:Y:S02]  /*0090*/  LEA.HI R8, R5, R0, RZ, 0xb ;  /* 0x0000000005087211 */ /* 0x000fe400078f58ff */
[--C-:B------:R-:W-:Y:S02]  /*00a0*/  SHF.R.S32.HI R6, RZ, 0x4, R4.reuse ;  /* 0x00000004ff067819 */ /* 0x100fe40000011404 */
[----:B------:R-:W-:Y:S02]  /*00b0*/  SHF.R.S32.HI R7, RZ, 0x1f, R4 ;  /* 0x0000001fff077819 */ /* 0x000fe40000011404 */
[----:B------:R-:W-:Y:S02]  /*00c0*/  LOP3.LUT R5, R4, 0xfffffff0, RZ, 0xc0, !PT ;  /* 0xfffffff004057812 */ /* 0x000fe400078ec0ff */
[----:B------:R-:W-:-:S02]  /*00d0*/  LEA.HI R7, R7, R6, RZ, 0x7 ;  /* 0x0000000607077211 */ /* 0x000fc400078f38ff */
[----:B------:R-:W-:Y:S01]  /*00e0*/  SHF.R.S32.HI R9, RZ, 0xb, R8 ;  /* 0x0000000bff097819 */ /* 0x000fe20000011408 */
[----:B------:R-:W-:Y:S01]  /*00f0*/  IMAD.IADD R5, R0, 0x1, -R5 ;  /* 0x0000000100057824 */ /* 0x000fe200078e0a05 */
[----:B------:R-:W-:-:S03]  /*0100*/  LOP3.LUT R7, R7, 0xffffff80, RZ, 0xc0, !PT ;  /* 0xffffff8007077812 */ /* 0x000fc600078ec0ff */
[----:B------:R-:W-:Y:S01]  /*0110*/  IMAD.SHL.U32 R4, R9, 0x400, RZ ;  /* 0x0000040009047824 */ /* 0x000fe200078e00ff */
[----:B------:R-:W-:Y:S01]  /*0120*/  LOP3.LUT R9, R8, 0xfffff800, RZ, 0xc0, !PT ;  /* 0xfffff80008097812 */ /* 0x000fe200078ec0ff */
[----:B------:R-:W-:Y:S01]  /*0130*/  IMAD.IADD R7, R6, 0x1, -R7 ;  /* 0x0000000106077824 */ /* 0x000fe200078e0a07 */
[----:B------:R-:W-:Y:S02]  /*0140*/  SHF.R.S32.HI R8, RZ, 0x1f, R5 ;  /* 0x0000001fff087819 */ /* 0x000fe40000011405 */
[--C-:B------:R-:W-:Y:S01]  /*0150*/  SHF.R.S32.HI R11, RZ, 0x1f, R4.reuse ;  /* 0x0000001fff0b7819 */ /* 0x100fe20000011404 */
[C---:B------:R-:W-:Y:S01]  /*0160*/  IMAD.SHL.U32 R6, R7.reuse, 0x10, RZ ;  /* 0x0000001007067824 */ /* 0x040fe200078e00ff */
[----:B------:R-:W-:Y:S02]  /*0170*/  ISETP.GT.AND P1, PT, R7, 0x3f, PT ;  /* 0x0000003f0700780c */ /* 0x000fe40003f24270 */
[----:B------:R-:W-:Y:S02]  /*0180*/  IADD3 R9, R4, R0, -R9 ;  /* 0x0000000004097210 */ /* 0x000fe40007ffe809 */
[----:B------:R-:W-:-:S02]  /*0190*/  IADD3 R5, P2, P3, R6, R5, R4 ;  /* 0x0000000506057210 */ /* 0x000fc40007b5e004 */
[----:B------:R-:W-:Y:S01]  /*01a0*/  SHF.R.S32.HI R6, RZ, 0x1f, R6 ;  /* 0x0000001fff067819 */ /* 0x000fe20000011406 */
[----:B-1----:R-:W-:Y:S01]  /*01b0*/  IMAD.WIDE R2, R9, 0x4, R2 ;  /* 0x0000000409027825 */ /* 0x002fe200078e0202 */
[----:B------:R-:W-:Y:S02]  /*01c0*/  ISETP.GE.AND P0, PT, R7, 0x40, PT ;  /* 0x000000400700780c */ /* 0x000fe40003f06270 */
[----:B------:R-:W-:Y:S02]  /*01d0*/  IADD3.X R4, R6, R8, R11, P2, P3 ;  /* 0x0000000806047210 */ /* 0x000fe400017e640b */
[----:B------:R-:W-:Y:S02]  /*01e0*/  CS2R R8, SRZ ;  /* 0x0000000000087805 */ /* 0x000fe4000001ff00 */
[----:B------:R-:W-:-:S04]  /*01f0*/  LEA R6, P2, R5, UR4, 0x2 ;  /* 0x0000000405067c11 */ /* 0x000fc8000f8410ff */
[----:B------:R-:W-:Y:S01]  /*0200*/  LEA.HI.X R7, R5, UR5, R4, 0x2, P2 ;  /* 0x0000000505077c11 */ /* 0x000fe200090f1404 */
[----:B------:R-:W-:Y:S01]  /*0210*/  ULDC.64 UR4, c[0x0][0x208] ;  /* 0x0000820000047ab9 */ /* 0x000fe20000000a00 */
[----:B------:R-:W1:Y:S03]  /*0220*/  LDC.64 R4, c[0x0][0x218] ;  /* 0x00008600ff047b82 */ /* 0x000e660000000a00 */
[----:B------:R-:W2:Y:S04]  /*0230*/  @P1 LDG.E R9, desc[UR4][R6.64+-0x1000] ;  /* 0xfff0000406091981 */ /* 0x000ea8000c1e1900 */
[----:B------:R-:W3:Y:S01]  /*0240*/  @!P0 LDG.E R8, desc[UR4][R2.64] ;  /* 0x0000000402088981 */ /* 0x000ee2000c1e1900 */
[----:B-1----:R-:W-:Y:S01]  /*0250*/  IMAD.WIDE R4, R0, 0x4, R4 ;  /* 0x0000000400047825 */ /* 0x002fe200078e0204 */
[----:B--2---:R-:W-:-:S02]  /*0260*/  SEL R9, R9, RZ, P1 ;  /* 0x000000ff09097207 */ /* 0x004fc40000800000 */
[----:B---3--:R-:W-:-:S03]  /*0270*/  SEL R8, R8, RZ, !P0 ;  /* 0x000000ff08087207 */ /* 0x008fc60004000000 */
[----:B------:R-:W-:-:S05]  /*0280*/  @P0 FADD R8, RZ, -R9 ;  /* 0x80000009ff080221 */ /* 0x000fca0000000000 */
[----:B------:R-:W-:-:S04]  /*0290*/  FSETP.GEU.AND P0, PT, R8, RZ, PT ;  /* 0x000000ff0800720b */ /* 0x000fc80003f0e000 */
[----:B------:R-:W-:-:S05]  /*02a0*/  FSEL R9, R8, RZ, P0 ;  /* 0x000000ff08097208 */ /* 0x000fca0000000000 */
[----:B------:R-:W-:Y:S01]  /*02b0*/  STG.E desc[UR4][R4.64], R9 ;  /* 0x0000000904007986 */ /* 0x000fe2000c101904 */
[----:B------:R-:W-:Y:S05]  /*02c0*/  EXIT ;  /* 0x000000000000794d */ /* 0x000fea0003800000 */
.L_x_0:
[----:B------:R-:W-:-:S00]  /*02d0*/  BRA `(.L_x_0) ;  /* 0xfffffffc00fc7947 */ /* 0x000fc0000383ffff */
[----:B------:R-:W-:-:S00]  /*02e0*/  NOP ;  /* 0x0000000000007918 */ /* 0x000fc00000000000 */
        /* <DEDUP_REMOVED lines=9> */
.L_x_1:


//--------------------- .nv.constant0.triton_poi_fused_cat_relu_4 --------------------------
	.section	.nv.constant0.triton_poi_fused_cat_relu_4,"a",@progbits
	.sectionflags	@""
	.align	4
.nv.constant0.triton_poi_fused_cat_relu_4:
	.zero		548
